	.headerflags	@"EF_CUDA_TEXMODE_UNIFIED EF_CUDA_64BIT_ADDRESS EF_CUDA_ACCELERATORS EF_CUDA_SM90 EF_CUDA_VIRTUAL_SM(EF_CUDA_SM90)"
	.elftype	@"ET_EXEC"


//--------------------- .nv.info                  --------------------------
	.section	.nv.info,"",@"SHT_CUDA_INFO"
	.align	4


	//----- nvinfo : EIATTR_REGCOUNT
	.align		4
        /*0000*/ 	.byte	0x04, 0x2f
        /*0002*/ 	.short	(.L_1 - .L_0)
	.align		4
.L_0:
        /*0004*/ 	.word	index@(triton_poi_fused_add_div_linalg_vector_norm_mul_6)
        /*0008*/ 	.word	0x00000013


	//----- nvinfo : EIATTR_MIN_STACK_SIZE
	.align		4
.L_1:
        /*000c*/ 	.byte	0x04, 0x12
        /*000e*/ 	.short	(.L_3 - .L_2)
	.align		4
.L_2:
        /*0010*/ 	.word	index@(triton_poi_fused_add_div_linalg_vector_norm_mul_6)
        /*0014*/ 	.word	0x00000000


	//----- nvinfo : EIATTR_FRAME_SIZE
	.align		4
.L_3:
        /*0018*/ 	.byte	0x04, 0x11
        /*001a*/ 	.short	(.L_5 - .L_4)
	.align		4
.L_4:
        /*001c*/ 	.word	index@(triton_poi_fused_add_div_linalg_vector_norm_mul_6)
        /*0020*/ 	.word	0x00000000


	//----- nvinfo : EIATTR_MIN_STACK_SIZE
	.align		4
.L_5:
        /*0024*/ 	.byte	0x04, 0x12
        /*0026*/ 	.short	(.L_7 - .L_6)
	.align		4
.L_6:
        /*0028*/ 	.word	index@(triton_poi_fused_add_div_linalg_vector_norm_mul_6)
        /*002c*/ 	.word	0x00000000
.L_7:


//--------------------- .nv.info.triton_poi_fused_add_div_linalg_vector_norm_mul_6 --------------------------
	.section	.nv.info.triton_poi_fused_add_div_linalg_vector_norm_mul_6,"",@"SHT_CUDA_INFO"
	.sectionflags	@""
	.align	4


	//----- nvinfo : EIATTR_CUDA_API_VERSION
	.align		4
        /*0000*/ 	.byte	0x04, 0x37
        /*0002*/ 	.short	(.L_9 - .L_8)
.L_8:
        /*0004*/ 	.word	0x0000007c


	//----- nvinfo : EIATTR_KPARAM_INFO
	.align		4
.L_9:
        /*0008*/ 	.byte	0x04, 0x17
        /*000a*/ 	.short	(.L_11 - .L_10)
.L_10:
        /*000c*/ 	.word	0x00000000
        /*0010*/ 	.short	0x0005
        /*0012*/ 	.short	0x0028
        /*0014*/ 	.byte	0x00, 0xf0, 0x11, 0x00


	//----- nvinfo : EIATTR_KPARAM_INFO
	.align		4
.L_11:
        /*0018*/ 	.byte	0x04, 0x17
        /*001a*/ 	.short	(.L_13 - .L_12)
.L_12:
        /*001c*/ 	.word	0x00000000
        /*0020*/ 	.short	0x0004
        /*0022*/ 	.short	0x0020
        /*0024*/ 	.byte	0x00, 0xf4, 0x21, 0x00


	//----- nvinfo : EIATTR_KPARAM_INFO
	.align		4
.L_13:
        /*0028*/ 	.byte	0x04, 0x17
        /*002a*/ 	.short	(.L_15 - .L_14)
.L_14:
        /*002c*/ 	.word	0x00000000
        /*0030*/ 	.short	0x0003
        /*0032*/ 	.short	0x0018
        /*0034*/ 	.byte	0x00, 0xf4, 0x21, 0x00


	//----- nvinfo : EIATTR_KPARAM_INFO
	.align		4
.L_15:
        /*0038*/ 	.byte	0x04, 0x17
        /*003a*/ 	.short	(.L_17 - .L_16)
.L_16:
        /*003c*/ 	.word	0x00000000
        /*0040*/ 	.short	0x0002
        /*0042*/ 	.short	0x0010
        /*0044*/ 	.byte	0x00, 0xf4, 0x21, 0x00


	//----- nvinfo : EIATTR_KPARAM_INFO
	.align		4
.L_17:
        /*0048*/ 	.byte	0x04, 0x17
        /*004a*/ 	.short	(.L_19 - .L_18)
.L_18:
        /*004c*/ 	.word	0x00000000
        /*0050*/ 	.short	0x0001
        /*0052*/ 	.short	0x0008
        /*0054*/ 	.byte	0x00, 0xf4, 0x21, 0x00


	//----- nvinfo : EIATTR_KPARAM_INFO
	.align		4
.L_19:
        /*0058*/ 	.byte	0x04, 0x17
        /*005a*/ 	.short	(.L_21 - .L_20)
.L_20:
        /*005c*/ 	.word	0x00000000
        /*0060*/ 	.short	0x0000
        /*0062*/ 	.short	0x0000
        /*0064*/ 	.byte	0x00, 0xf4, 0x21, 0x00


	//----- nvinfo : EIATTR_SPARSE_MMA_MASK
	.align		4
.L_21:
        /*0068*/ 	.byte	0x03, 0x50
        /*006a*/ 	.short	0x0000


	//----- nvinfo : EIATTR_MAXREG_COUNT
	.align		4
        /*006c*/ 	.byte	0x03, 0x1b
        /*006e*/ 	.short	0x00ff


	//----- nvinfo : EIATTR_EXIT_INSTR_OFFSETS
	.align		4
        /*0070*/ 	.byte	0x04, 0x1c
        /*0072*/ 	.short	(.L_23 - .L_22)


	//   ....[0]....
.L_22:
        /*0074*/ 	.word	0x00000350


	//   ....[1]....
        /*0078*/ 	.word	0x00000370


	//----- nvinfo : EIATTR_REQNTID
	.align		4
.L_23:
        /*007c*/ 	.byte	0x04, 0x10
        /*007e*/ 	.short	(.L_25 - .L_24)
.L_24:
        /*0080*/ 	.word	0x00000020
        /*0084*/ 	.word	0x00000001
        /*0088*/ 	.word	0x00000001


	//----- nvinfo : EIATTR_CBANK_PARAM_SIZE
	.align		4
.L_25:
        /*008c*/ 	.byte	0x03, 0x19
        /*008e*/ 	.short	0x002c


	//----- nvinfo : EIATTR_PARAM_CBANK
	.align		4
        /*0090*/ 	.byte	0x04, 0x0a
        /*0092*/ 	.short	(.L_27 - .L_26)
	.align		4
.L_26:
        /*0094*/ 	.word	index@(.nv.constant0.triton_poi_fused_add_div_linalg_vector_norm_mul_6)
        /*0098*/ 	.short	0x0210
        /*009a*/ 	.short	0x002c


	//----- nvinfo : EIATTR_SW_WAR
	.align		4
.L_27:
        /*009c*/ 	.byte	0x04, 0x36
        /*009e*/ 	.short	(.L_29 - .L_28)
.L_28:
        /*00a0*/ 	.word	0x00000008
.L_29:


//--------------------- .nv.callgraph             --------------------------
	.section	.nv.callgraph,"",@"SHT_CUDA_CALLGRAPH"
	.align	4
	.sectionentsize	8
	.align		4
        /*0000*/ 	.word	0x00000000
	.align		4
        /*0004*/ 	.word	0xffffffff
	.align		4
        /*0008*/ 	.word	0x00000000
	.align		4
        /*000c*/ 	.word	0xfffffffe
	.align		4
        /*0010*/ 	.word	0x00000000
	.align		4
        /*0014*/ 	.word	0xfffffffd
	.align		4
        /*0018*/ 	.word	0x00000000
	.align		4
        /*001c*/ 	.word	0xfffffffc


//--------------------- .text.triton_poi_fused_add_div_linalg_vector_norm_mul_6 --------------------------
	.section	.text.triton_poi_fused_add_div_linalg_vector_norm_mul_6,"ax",@progbits
	.align	128
        .global         triton_poi_fused_add_div_linalg_vector_norm_mul_6
        .type           triton_poi_fused_add_div_linalg_vector_norm_mul_6,@function
        .size           triton_poi_fused_add_div_linalg_vector_norm_mul_6,(.L_x_1 - triton_poi_fused_add_div_linalg_vector_norm_mul_6)
        .other          triton_poi_fused_add_div_linalg_vector_norm_mul_6,@"STO_CUDA_ENTRY STV_DEFAULT"
triton_poi_fused_add_div_linalg_vector_norm_mul_6:
.text.triton_poi_fused_add_div_linalg_vector_norm_mul_6:
[----:B------:R-:W0:Y:S02]  /*0000*/  LDC R1, c[0x0][0x28] ;  /* 0x00000a00ff017b82 */ /* 0x000e240000000800 */
[----:B------:R-:W1:Y:S01]  /*0010*/  S2R R0, SR_TID.X ;  /* 0x0000000000007919 */ /* 0x000e620000002100 */
[----:B------:R-:W2:Y:S01]  /*0020*/  LDC.64 R2, c[0x0][0x228] ;  /* 0x00008a00ff027b82 */ /* 0x000ea20000000a00 */
[----:B------:R-:W-:Y:S01]  /*0030*/  HFMA2.MMA R16, -RZ, RZ, 0, 0 ;  /* 0x00000000ff107435 */ /* 0x000fe200000001ff */
[----:B------:R-:W3:Y:S01]  /*0040*/  S2R R11, SR_CTAID.X ;  /* 0x00000000000b7919 */ /* 0x000ee20000002500 */
[----:B------:R-:W-:Y:S01]  /*0050*/  MOV R10, RZ ;  /* 0x000000ff000a7202 */ /* 0x000fe20000000f00 */
[----:B------:R-:W-:-:S04]  /*0060*/  ULDC.64 UR4, c[0x0][0x208] ;  /* 0x0000820000047ab9 */ /* 0x000fc80000000a00 */
[----:B------:R-:W4:Y:S08]  /*0070*/  LDC.64 R6, c[0x0][0x220] ;  /* 0x00008800ff067b82 */ /* 0x000f300000000a00 */
[----:B------:R-:W5:Y:S01]  /*0080*/  LDC.64 R8, c[0x0][0x210] ;  /* 0x00008400ff087b82 */ /* 0x000f620000000a00 */
[----:B-1----:R-:W-:-:S04]  /*0090*/  SHF.L.U32 R0, R0, 0x1, RZ ;  /* 0x0000000100007819 */ /* 0x002fc800000006ff */
[----:B------:R-:W-:-:S04]  /*00a0*/  LOP3.LUT R0, R0, 0x3e, RZ, 0xc0, !PT ;  /* 0x0000003e00007812 */ /* 0x000fc800078ec0ff */
[----:B---3--:R-:W-:-:S04]  /*00b0*/  LEA R11, R11, R0, 0x6 ;  /* 0x000000000b0b7211 */ /* 0x008fc800078e30ff */
[----:B------:R-:W-:Y:S02]  /*00c0*/  SHF.R.S32.HI R0, RZ, 0x1f, R11 ;  /* 0x0000001fff007819 */ /* 0x000fe4000001140b */
[----:B------:R-:W-:Y:S02]  /*00d0*/  ISETP.GE.AND P4, PT, R11, 0x40, PT ;  /* 0x000000400b00780c */ /* 0x000fe40003f86270 */
[----:B------:R-:W-:-:S04]  /*00e0*/  LEA.HI R0, R0, R11, RZ, 0x2 ;  /* 0x0000000b00007211 */ /* 0x000fc800078f10ff */
[----:B------:R-:W-:-:S05]  /*00f0*/  SHF.R.S32.HI R5, RZ, 0x2, R0 ;  /* 0x00000002ff057819 */ /* 0x000fca0000011400 */
[----:B--2---:R-:W-:Y:S02]  /*0100*/  IMAD.WIDE R2, R5, 0x4, R2 ;  /* 0x0000000405027825 */ /* 0x004fe400078e0202 */
[----:B------:R-:W1:Y:S03]  /*0110*/  LDC.64 R4, c[0x0][0x218] ;  /* 0x00008600ff047b82 */ /* 0x000e660000000a00 */
[----:B------:R-:W2:Y:S04]  /*0120*/  @!P4 LDG.E.EL R16, desc[UR4][R2.64] ;  /* 0x000000040210c981 */ /* 0x000ea8000c2e1900 */
[----:B------:R3:W2:Y:S01]  /*0130*/  @!P4 LDG.E.EL R10, desc[UR4][R2.64] ;  /* 0x00000004020ac981 */ /* 0x0006a2000c2e1900 */
[----:B------:R-:W-:-:S02]  /*0140*/  CS2R R12, SRZ ;  /* 0x00000000000c7805 */ /* 0x000fc4000001ff00 */
[----:B------:R-:W-:Y:S01]  /*0150*/  CS2R R14, SRZ ;  /* 0x00000000000e7805 */ /* 0x000fe2000001ff00 */
[----:B----4-:R-:W-:Y:S01]  /*0160*/  IMAD.WIDE R6, R11, 0x4, R6 ;  /* 0x000000040b067825 */ /* 0x010fe200078e0206 */
[----:B------:R-:W-:-:S04]  /*0170*/  LOP3.LUT R0, R0, 0xfffffffc, RZ, 0xc0, !PT ;  /* 0xfffffffc00007812 */ /* 0x000fc800078ec0ff */
[----:B------:R-:W4:Y:S01]  /*0180*/  @!P4 LDG.E.64 R14, desc[UR4][R6.64] ;  /* 0x00000004060ec981 */ /* 0x000f22000c1e1b00 */
[----:B-1----:R-:W-:Y:S01]  /*0190*/  IMAD.WIDE R4, R11, 0x4, R4 ;  /* 0x000000040b047825 */ /* 0x002fe200078e0204 */
[----:B---3--:R-:W-:-:S04]  /*01a0*/  IADD3 R3, R11, -R0, RZ ;  /* 0x800000000b037210 */ /* 0x008fc80007ffe0ff */
[----:B------:R1:W4:Y:S01]  /*01b0*/  @!P4 LDG.E.64 R12, desc[UR4][R4.64] ;  /* 0x00000004040cc981 */ /* 0x000322000c1e1b00 */
[----:B-----5:R-:W-:Y:S01]  /*01c0*/  IMAD.WIDE R2, R3, 0x4, R8 ;  /* 0x0000000403027825 */ /* 0x020fe200078e0208 */
[----:B------:R-:W-:-:S06]  /*01d0*/  CS2R R8, SRZ ;  /* 0x0000000000087805 */ /* 0x000fcc000001ff00 */
[----:B------:R3:W5:Y:S01]  /*01e0*/  @!P4 LDG.E.EL.64 R8, desc[UR4][R2.64] ;  /* 0x000000040208c981 */ /* 0x000762000c2e1b00 */
[----:B-1----:R-:W3:Y:S02]  /*01f0*/  LDC.64 R4, c[0x0][0x230] ;  /* 0x00008c00ff047b82 */ /* 0x002ee40000000a00 */
[----:B---3--:R-:W-:Y:S01]  /*0200*/  IMAD.WIDE R2, R11, 0x4, R4 ;  /* 0x000000040b027825 */ /* 0x008fe200078e0204 */
[----:B--2---:R-:W-:Y:S02]  /*0210*/  FSETP.GT.AND P0, PT, |R16|, 8.50705917302346158658e+37, PT ;  /* 0x7e8000001000780b */ /* 0x004fe40003f04200 */
[----:B------:R-:W-:Y:S02]  /*0220*/  FSETP.GT.AND P1, PT, |R10|, 8.50705917302346158658e+37, PT ;  /* 0x7e8000000a00780b */ /* 0x000fe40003f24200 */
[----:B------:R-:W-:Y:S02]  /*0230*/  FSETP.GEU.AND P2, PT, |R16|, 1.175494350822287508e-38, PT ;  /* 0x008000001000780b */ /* 0x000fe40003f4e200 */
[----:B------:R-:W-:-:S07]  /*0240*/  FSETP.GEU.AND P3, PT, |R10|, 1.175494350822287508e-38, PT ;  /* 0x008000000a00780b */ /* 0x000fce0003f6e200 */
[----:B------:R-:W-:Y:S02]  /*0250*/  @P0 FMUL R16, R16, 0.25 ;  /* 0x3e80000010100820 */ /* 0x000fe40000400000 */
[----:B------:R-:W-:Y:S02]  /*0260*/  @P1 FMUL R10, R10, 0.25 ;  /* 0x3e8000000a0a1820 */ /* 0x000fe40000400000 */
[----:B------:R-:W-:Y:S02]  /*0270*/  @!P2 FMUL R16, R16, 16777216 ;  /* 0x4b8000001010a820 */ /* 0x000fe40000400000 */
[----:B------:R-:W-:Y:S02]  /*0280*/  @!P3 FMUL R10, R10, 16777216 ;  /* 0x4b8000000a0ab820 */ /* 0x000fe40000400000 */
[----:B------:R-:W1:Y:S01]  /*0290*/  MUFU.RCP R7, R16 ;  /* 0x0000001000077308 */ /* 0x000e620000001000 */
[----:B----4-:R-:W-:Y:S01]  /*02a0*/  FADD R12, R14, R12 ;  /* 0x0000000c0e0c7221 */ /* 0x010fe20000000000 */
[----:B------:R-:W-:-:S06]  /*02b0*/  FADD R13, R15, R13 ;  /* 0x0000000d0f0d7221 */ /* 0x000fcc0000000000 */
[----:B------:R-:W2:Y:S01]  /*02c0*/  MUFU.RCP R0, R10 ;  /* 0x0000000a00007308 */ /* 0x000ea20000001000 */
[----:B------:R-:W-:Y:S01]  /*02d0*/  @P0 FMUL R12, R12, 0.25 ;  /* 0x3e8000000c0c0820 */ /* 0x000fe20000400000 */
[----:B------:R-:W-:-:S03]  /*02e0*/  @P1 FMUL R13, R13, 0.25 ;  /* 0x3e8000000d0d1820 */ /* 0x000fc60000400000 */
[----:B------:R-:W-:Y:S01]  /*02f0*/  @!P2 FMUL R12, R12, 16777216 ;  /* 0x4b8000000c0ca820 */ /* 0x000fe20000400000 */
[----:B------:R-:W-:-:S03]  /*0300*/  @!P3 FMUL R13, R13, 16777216 ;  /* 0x4b8000000d0db820 */ /* 0x000fc60000400000 */
[----:B-1----:R-:W-:Y:S01]  /*0310*/  FMUL R7, R7, R12 ;  /* 0x0000000c07077220 */ /* 0x002fe20000400000 */
[----:B--2---:R-:W-:-:S03]  /*0320*/  FMUL R0, R0, R13 ;  /* 0x0000000d00007220 */ /* 0x004fc60000400000 */
[----:B-----5:R-:W-:Y:S01]  /*0330*/  FMUL R8, R7, R8 ;  /* 0x0000000807087220 */ /* 0x020fe20000400000 */
[----:B------:R-:W-:Y:S01]  /*0340*/  FMUL R9, R0, R9 ;  /* 0x0000000900097220 */ /* 0x000fe20000400000 */
[----:B------:R-:W-:Y:S06]  /*0350*/  @P4 EXIT ;  /* 0x000000000000494d */ /* 0x000fec0003800000 */
[----:B------:R-:W-:Y:S01]  /*0360*/  STG.E.64 desc[UR4][R2.64], R8 ;  /* 0x0000000802007986 */ /* 0x000fe2000c101b04 */
[----:B------:R-:W-:Y:S05]  /*0370*/  EXIT ;  /* 0x000000000000794d */ /* 0x000fea0003800000 */
.L_x_0:
[----:B------:R-:W-:-:S00]  /*0380*/  BRA `(.L_x_0) ;  /* 0xfffffffc00fc7947 */ /* 0x000fc0000383ffff */
[----:B------:R-:W-:-:S00]  /*0390*/  NOP ;  /* 0x0000000000007918 */ /* 0x000fc00000000000 */
        /* <DEDUP_REMOVED lines=14> */
.L_x_1:


//--------------------- .nv.constant0.triton_poi_fused_add_div_linalg_vector_norm_mul_6 --------------------------
	.section	.nv.constant0.triton_poi_fused_add_div_linalg_vector_norm_mul_6,"a",@progbits
	.sectionflags	@""
	.align	4
.nv.constant0.triton_poi_fused_add_div_linalg_vector_norm_mul_6:
	.zero		572
